	.headerflags	@"EF_CUDA_TEXMODE_UNIFIED EF_CUDA_64BIT_ADDRESS EF_CUDA_ACCELERATORS EF_CUDA_SM90 EF_CUDA_VIRTUAL_SM(EF_CUDA_SM90)"
	.elftype	@"ET_EXEC"


//--------------------- .nv.info                  --------------------------
	.section	.nv.info,"",@"SHT_CUDA_INFO"
	.align	4


	//----- nvinfo : EIATTR_REGCOUNT
	.align		4
        /*0000*/ 	.byte	0x04, 0x2f
        /*0002*/ 	.short	(.L_1 - .L_0)
	.align		4
.L_0:
        /*0004*/ 	.word	index@(triton_poi_fused_cat_70)
        /*0008*/ 	.word	0x0000000c


	//----- nvinfo : EIATTR_MIN_STACK_SIZE
	.align		4
.L_1:
        /*000c*/ 	.byte	0x04, 0x12
        /*000e*/ 	.short	(.L_3 - .L_2)
	.align		4
.L_2:
        /*0010*/ 	.word	index@(triton_poi_fused_cat_70)
        /*0014*/ 	.word	0x00000000


	//----- nvinfo : EIATTR_FRAME_SIZE
	.align		4
.L_3:
        /*0018*/ 	.byte	0x04, 0x11
        /*001a*/ 	.short	(.L_5 - .L_4)
	.align		4
.L_4:
        /*001c*/ 	.word	index@(triton_poi_fused_cat_70)
        /*0020*/ 	.word	0x00000000


	//----- nvinfo : EIATTR_MIN_STACK_SIZE
	.align		4
.L_5:
        /*0024*/ 	.byte	0x04, 0x12
        /*0026*/ 	.short	(.L_7 - .L_6)
	.align		4
.L_6:
        /*0028*/ 	.word	index@(triton_poi_fused_cat_70)
        /*002c*/ 	.word	0x00000000
.L_7:


//--------------------- .nv.info.triton_poi_fused_cat_70 --------------------------
	.section	.nv.info.triton_poi_fused_cat_70,"",@"SHT_CUDA_INFO"
	.sectionflags	@""
	.align	4


	//----- nvinfo : EIATTR_CUDA_API_VERSION
	.align		4
        /*0000*/ 	.byte	0x04, 0x37
        /*0002*/ 	.short	(.L_9 - .L_8)
.L_8:
        /*0004*/ 	.word	0x0000007c


	//----- nvinfo : EIATTR_KPARAM_INFO
	.align		4
.L_9:
        /*0008*/ 	.byte	0x04, 0x17
        /*000a*/ 	.short	(.L_11 - .L_10)
.L_10:
        /*000c*/ 	.word	0x00000000
        /*0010*/ 	.short	0x0002
        /*0012*/ 	.short	0x0010
        /*0014*/ 	.byte	0x00, 0xf0, 0x11, 0x00


	//----- nvinfo : EIATTR_KPARAM_INFO
	.align		4
.L_11:
        /*0018*/ 	.byte	0x04, 0x17
        /*001a*/ 	.short	(.L_13 - .L_12)
.L_12:
        /*001c*/ 	.word	0x00000000
        /*0020*/ 	.short	0x0001
        /*0022*/ 	.short	0x0008
        /*0024*/ 	.byte	0x00, 0xf4, 0x21, 0x00


	//----- nvinfo : EIATTR_KPARAM_INFO
	.align		4
.L_13:
        /*0028*/ 	.byte	0x04, 0x17
        /*002a*/ 	.short	(.L_15 - .L_14)
.L_14:
        /*002c*/ 	.word	0x00000000
        /*0030*/ 	.short	0x0000
        /*0032*/ 	.short	0x0000
        /*0034*/ 	.byte	0x00, 0xf4, 0x21, 0x00


	//----- nvinfo : EIATTR_SPARSE_MMA_MASK
	.align		4
.L_15:
        /*0038*/ 	.byte	0x03, 0x50
        /*003a*/ 	.short	0x0000


	//----- nvinfo : EIATTR_MAXREG_COUNT
	.align		4
        /*003c*/ 	.byte	0x03, 0x1b
        /*003e*/ 	.short	0x00ff


	//----- nvinfo : EIATTR_EXIT_INSTR_OFFSETS
	.align		4
        /*0040*/ 	.byte	0x04, 0x1c
        /*0042*/ 	.short	(.L_17 - .L_16)


	//   ....[0]....
.L_16:
        /*0044*/ 	.word	0x00000140


	//   ....[1]....
        /*0048*/ 	.word	0x00000160


	//----- nvinfo : EIATTR_REQNTID
	.align		4
.L_17:
        /*004c*/ 	.byte	0x04, 0x10
        /*004e*/ 	.short	(.L_19 - .L_18)
.L_18:
        /*0050*/ 	.word	0x00000080
        /*0054*/ 	.word	0x00000001
        /*0058*/ 	.word	0x00000001


	//----- nvinfo : EIATTR_CBANK_PARAM_SIZE
	.align		4
.L_19:
        /*005c*/ 	.byte	0x03, 0x19
        /*005e*/ 	.short	0x0014


	//----- nvinfo : EIATTR_PARAM_CBANK
	.align		4
        /*0060*/ 	.byte	0x04, 0x0a
        /*0062*/ 	.short	(.L_21 - .L_20)
	.align		4
.L_20:
        /*0064*/ 	.word	index@(.nv.constant0.triton_poi_fused_cat_70)
        /*0068*/ 	.short	0x0210
        /*006a*/ 	.short	0x0014


	//----- nvinfo : EIATTR_SW_WAR
	.align		4
.L_21:
        /*006c*/ 	.byte	0x04, 0x36
        /*006e*/ 	.short	(.L_23 - .L_22)
.L_22:
        /*0070*/ 	.word	0x00000008
.L_23:


//--------------------- .nv.callgraph             --------------------------
	.section	.nv.callgraph,"",@"SHT_CUDA_CALLGRAPH"
	.align	4
	.sectionentsize	8
	.align		4
        /*0000*/ 	.word	0x00000000
	.align		4
        /*0004*/ 	.word	0xffffffff
	.align		4
        /*0008*/ 	.word	0x00000000
	.align		4
        /*000c*/ 	.word	0xfffffffe
	.align		4
        /*0010*/ 	.word	0x00000000
	.align		4
        /*0014*/ 	.word	0xfffffffd
	.align		4
        /*0018*/ 	.word	0x00000000
	.align		4
        /*001c*/ 	.word	0xfffffffc


//--------------------- .text.triton_poi_fused_cat_70 --------------------------
	.section	.text.triton_poi_fused_cat_70,"ax",@progbits
	.align	128
        .global         triton_poi_fused_cat_70
        .type           triton_poi_fused_cat_70,@function
        .size           triton_poi_fused_cat_70,(.L_x_1 - triton_poi_fused_cat_70)
        .other          triton_poi_fused_cat_70,@"STO_CUDA_ENTRY STV_DEFAULT"
triton_poi_fused_cat_70:
.text.triton_poi_fused_cat_70:
[----:B------:R-:W0:Y:S02]  /*0000*/  LDC R1, c[0x0][0x28] ;  /* 0x00000a00ff017b82 */ /* 0x000e240000000800 */
[----:B------:R-:W1:Y:S01]  /*0010*/  S2R R0, SR_TID.X ;  /* 0x0000000000007919 */ /* 0x000e620000002100 */
[----:B------:R-:W2:Y:S01]  /*0020*/  LDC.64 R2, c[0x0][0x210] ;  /* 0x00008400ff027b82 */ /* 0x000ea20000000a00 */
[----:B------:R-:W-:Y:S01]  /*0030*/  CS2R R8, SRZ ;  /* 0x0000000000087805 */ /* 0x000fe2000001ff00 */
[----:B------:R-:W-:Y:S01]  /*0040*/  ULDC.64 UR4, c[0x0][0x208] ;  /* 0x0000820000047ab9 */ /* 0x000fe20000000a00 */
[----:B------:R-:W3:Y:S05]  /*0050*/  S2R R7, SR_CTAID.X ;  /* 0x0000000000077919 */ /* 0x000eea0000002500 */
[----:B------:R-:W4:Y:S01]  /*0060*/  LDC.64 R4, c[0x0][0x218] ;  /* 0x00008600ff047b82 */ /* 0x000f220000000a00 */
[----:B-1----:R-:W-:-:S05]  /*0070*/  IMAD.SHL.U32 R0, R0, 0x2, RZ ;  /* 0x0000000200007824 */ /* 0x002fca00078e00ff */
[----:B------:R-:W-:-:S05]  /*0080*/  LOP3.LUT R0, R0, 0xfe, RZ, 0xc0, !PT ;  /* 0x000000fe00007812 */ /* 0x000fca00078ec0ff */
[----:B---3--:R-:W-:-:S04]  /*0090*/  IMAD R7, R7, 0x100, R0 ;  /* 0x0000010007077824 */ /* 0x008fc800078e0200 */
[C---:B--2---:R-:W-:Y:S01]  /*00a0*/  IMAD.WIDE R2, R7.reuse, 0x4, R2 ;  /* 0x0000000407027825 */ /* 0x044fe200078e0202 */
[----:B------:R-:W-:-:S13]  /*00b0*/  ISETP.GE.AND P0, PT, R7, 0x800, PT ;  /* 0x000008000700780c */ /* 0x000fda0003f06270 */
[----:B------:R1:W5:Y:S01]  /*00c0*/  @!P0 LDG.E.64 R8, desc[UR4][R2.64] ;  /* 0x0000000402088981 */ /* 0x000362000c1e1b00 */
[----:B------:R-:W-:-:S04]  /*00d0*/  SHF.R.S32.HI R0, RZ, 0x1f, R7 ;  /* 0x0000001fff007819 */ /* 0x000fc80000011407 */
[----:B------:R-:W-:-:S05]  /*00e0*/  LEA.HI R0, R0, R7, RZ, 0x9 ;  /* 0x0000000700007211 */ /* 0x000fca00078f48ff */
[C---:B------:R-:W-:Y:S01]  /*00f0*/  IMAD.SHL.U32 R6, R0.reuse, 0x20, RZ ;  /* 0x0000002000067824 */ /* 0x040fe200078e00ff */
[----:B------:R-:W-:-:S04]  /*0100*/  LOP3.LUT R0, R0, 0xfffffe00, RZ, 0xc0, !PT ;  /* 0xfffffe0000007812 */ /* 0x000fc800078ec0ff */
[----:B------:R-:W-:-:S04]  /*0110*/  LOP3.LUT R6, R6, 0xffffc000, RZ, 0xc0, !PT ;  /* 0xffffc00006067812 */ /* 0x000fc800078ec0ff */
[----:B------:R-:W-:-:S05]  /*0120*/  IADD3 R7, R6, R7, -R0 ;  /* 0x0000000706077210 */ /* 0x000fca0007ffe800 */
[----:B----4-:R-:W-:Y:S01]  /*0130*/  IMAD.WIDE R4, R7, 0x4, R4 ;  /* 0x0000000407047825 */ /* 0x010fe200078e0204 */
[----:B-1----:R-:W-:Y:S06]  /*0140*/  @P0 EXIT ;  /* 0x000000000000094d */ /* 0x002fec0003800000 */
[----:B-----5:R-:W-:Y:S01]  /*0150*/  STG.E.64 desc[UR4][R4.64], R8 ;  /* 0x0000000804007986 */ /* 0x020fe2000c101b04 */
[----:B------:R-:W-:Y:S05]  /*0160*/  EXIT ;  /* 0x000000000000794d */ /* 0x000fea0003800000 */
.L_x_0:
[----:B------:R-:W-:-:S00]  /*0170*/  BRA `(.L_x_0) ;  /* 0xfffffffc00fc7947 */ /* 0x000fc0000383ffff */
[----:B------:R-:W-:-:S00]  /*0180*/  NOP ;  /* 0x0000000000007918 */ /* 0x000fc00000000000 */
[----:B------:R-:W-:-:S00]  /*0190*/  NOP ;  /* 0x0000000000007918 */ /* 0x000fc00000000000 */
[----:B------:R-:W-:-:S00]  /*01a0*/  NOP ;  /* 0x0000000000007918 */ /* 0x000fc00000000000 */
[----:B------:R-:W-:-:S00]  /*01b0*/  NOP ;  /* 0x0000000000007918 */ /* 0x000fc00000000000 */
[----:B------:R-:W-:-:S00]  /*01c0*/  NOP ;  /* 0x0000000000007918 */ /* 0x000fc00000000000 */
[----:B------:R-:W-:-:S00]  /*01d0*/  NOP ;  /* 0x0000000000007918 */ /* 0x000fc00000000000 */
[----:B------:R-:W-:-:S00]  /*01e0*/  NOP ;  /* 0x0000000000007918 */ /* 0x000fc00000000000 */
[----:B------:R-:W-:-:S00]  /*01f0*/  NOP ;  /* 0x0000000000007918 */ /* 0x000fc00000000000 */
.L_x_1:


//--------------------- .nv.constant0.triton_poi_fused_cat_70 --------------------------
	.section	.nv.constant0.triton_poi_fused_cat_70,"a",@progbits
	.sectionflags	@""
	.align	4
.nv.constant0.triton_poi_fused_cat_70:
	.zero		548
